//
// Generated by NVIDIA NVVM Compiler
//
// Compiler Build ID: CL-36424714
// Cuda compilation tools, release 13.0, V13.0.88
// Based on NVVM 20.0.0
//

.version 9.0
.target sm_100
.address_size 64

	// .globl	_Z12mandelKernelffffiiiPi

.visible .entry _Z12mandelKernelffffiiiPi(
	.param .f32 _Z12mandelKernelffffiiiPi_param_0,
	.param .f32 _Z12mandelKernelffffiiiPi_param_1,
	.param .f32 _Z12mandelKernelffffiiiPi_param_2,
	.param .f32 _Z12mandelKernelffffiiiPi_param_3,
	.param .u32 _Z12mandelKernelffffiiiPi_param_4,
	.param .u32 _Z12mandelKernelffffiiiPi_param_5,
	.param .u32 _Z12mandelKernelffffiiiPi_param_6,
	.param .u64 .ptr .align 1 _Z12mandelKernelffffiiiPi_param_7
)
{
	.reg .pred 	%p<4>;
	.reg .b32 	%r<19>;
	.reg .b32 	%f<20>;
	.reg .b64 	%rd<5>;

	ld.param.f32 	%f9, [_Z12mandelKernelffffiiiPi_param_0];
	ld.param.f32 	%f10, [_Z12mandelKernelffffiiiPi_param_1];
	ld.param.f32 	%f11, [_Z12mandelKernelffffiiiPi_param_2];
	ld.param.f32 	%f12, [_Z12mandelKernelffffiiiPi_param_3];
	ld.param.u32 	%r7, [_Z12mandelKernelffffiiiPi_param_4];
	ld.param.u32 	%r5, [_Z12mandelKernelffffiiiPi_param_6];
	ld.param.u64 	%rd1, [_Z12mandelKernelffffiiiPi_param_7];
	mov.u32 	%r8, %ctaid.x;
	mov.u32 	%r9, %ntid.x;
	mov.u32 	%r10, %tid.x;
	mad.lo.s32 	%r11, %r8, %r9, %r10;
	mov.u32 	%r12, %ctaid.y;
	mov.u32 	%r13, %ntid.y;
	mov.u32 	%r14, %tid.y;
	mad.lo.s32 	%r15, %r12, %r13, %r14;
	cvt.rn.f32.s32 	%f13, %r11;
	fma.rn.f32 	%f1, %f11, %f13, %f9;
	cvt.rn.f32.u32 	%f14, %r15;
	fma.rn.f32 	%f2, %f12, %f14, %f10;
	mad.lo.s32 	%r1, %r7, %r15, %r11;
	setp.lt.s32 	%p1, %r5, 1;
	mov.b32 	%r18, 0;
	@%p1 bra 	$L__BB0_4;
	mov.b32 	%r17, 0;
	mov.f32 	%f18, %f2;
	mov.f32 	%f19, %f1;
$L__BB0_2:
	mul.f32 	%f5, %f19, %f19;
	mul.f32 	%f6, %f18, %f18;
	add.f32 	%f15, %f5, %f6;
	setp.gt.f32 	%p2, %f15, 0f40800000;
	mov.u32 	%r18, %r17;
	@%p2 bra 	$L__BB0_4;
	sub.f32 	%f16, %f5, %f6;
	add.f32 	%f17, %f19, %f19;
	add.f32 	%f19, %f1, %f16;
	fma.rn.f32 	%f18, %f17, %f18, %f2;
	add.s32 	%r17, %r17, 1;
	setp.ne.s32 	%p3, %r17, %r5;
	mov.u32 	%r18, %r5;
	@%p3 bra 	$L__BB0_2;
$L__BB0_4:
	cvta.to.global.u64 	%rd2, %rd1;
	mul.wide.s32 	%rd3, %r1, 4;
	add.s64 	%rd4, %rd2, %rd3;
	st.global.u32 	[%rd4], %r18;
	ret;

}


// ===== COMPILED SASS (sm_100) =====

	.target	sm_100

	.elftype	@"ET_EXEC"


//--------------------- .note.nv.tkinfo           --------------------------
	.section	.note.nv.tkinfo,"",@"SHT_NOTE"
	.sectionflags	@"SHF_NOTE_NV_TKINFO"
	.tkinfo
        /*0018*/ 	.word	0x00000002
        /*0030*/ 	.string	""
        /*0030*/ 	.string	"ptxas"
        /*0030*/ 	.string	"Cuda compilation tools, release 13.0, V13.0.88"
        /*0030*/ 	.string	"Build cuda_13.0.r13.0/compiler.36424714_0"
        /*0030*/ 	.string	"-arch sm_100 -m 64 "



//--------------------- .note.nv.cuinfo           --------------------------
	.section	.note.nv.cuinfo,"",@"SHT_NOTE"
	.sectionflags	@"SHF_NOTE_NV_CUINFO"
        /*0018*/ 	.short	0x0002
        /*001a*/ 	.short	0x0064
        /*001c*/ 	.short	0x0082
	.zero		2


//--------------------- .nv.info                  --------------------------
	.section	.nv.info,"",@"SHT_CUDA_INFO"
	.align	4


	//----- nvinfo : EIATTR_REGCOUNT
	.align		4
        /*0000*/ 	.byte	0x04, 0x2f
        /*0002*/ 	.short	(.L_1 - .L_0)
	.align		4
.L_0:
        /*0004*/ 	.word	index@(_Z12mandelKernelffffiiiPi)
        /*0008*/ 	.word	0x00000010


	//----- nvinfo : EIATTR_FRAME_SIZE
	.align		4
.L_1:
        /*000c*/ 	.byte	0x04, 0x11
        /*000e*/ 	.short	(.L_3 - .L_2)
	.align		4
.L_2:
        /*0010*/ 	.word	index@(_Z12mandelKernelffffiiiPi)
        /*0014*/ 	.word	0x00000000


	//----- nvinfo : EIATTR_MIN_STACK_SIZE
	.align		4
.L_3:
        /*0018*/ 	.byte	0x04, 0x12
        /*001a*/ 	.short	(.L_5 - .L_4)
	.align		4
.L_4:
        /*001c*/ 	.word	index@(_Z12mandelKernelffffiiiPi)
        /*0020*/ 	.word	0x00000000
.L_5:


//--------------------- .nv.compat                --------------------------
	.section	.nv.compat,"",@"SHT_CUDA_COMPAT_INFO"
	.align	4
        /*0000*/ 	.byte	0x02, 0x09, 0x00, 0x00, 0x02, 0x02, 0x01, 0x00, 0x02, 0x05, 0x05, 0x00, 0x03, 0x07, 0x01, 0x01
        /*0010*/ 	.byte	0x02, 0x03, 0x00, 0x00, 0x02, 0x06, 0x01, 0x00, 0x04, 0x0b, 0x08, 0x00, 0x01, 0x00, 0x00, 0x00
        /*0020*/ 	.byte	0x00, 0x00, 0x00, 0x00


//--------------------- .nv.info._Z12mandelKernelffffiiiPi --------------------------
	.section	.nv.info._Z12mandelKernelffffiiiPi,"",@"SHT_CUDA_INFO"
	.sectionflags	@""
	.align	4


	//----- nvinfo : EIATTR_CUDA_API_VERSION
	.align		4
        /*0000*/ 	.byte	0x04, 0x37
        /*0002*/ 	.short	(.L_7 - .L_6)
.L_6:
        /*0004*/ 	.word	0x00000082


	//----- nvinfo : EIATTR_KPARAM_INFO
	.align		4
.L_7:
        /*0008*/ 	.byte	0x04, 0x17
        /*000a*/ 	.short	(.L_9 - .L_8)
.L_8:
        /*000c*/ 	.word	0x00000000
        /*0010*/ 	.short	0x0007
        /*0012*/ 	.short	0x0020
        /*0014*/ 	.byte	0x00, 0xf5, 0x21, 0x00


	//----- nvinfo : EIATTR_KPARAM_INFO
	.align		4
.L_9:
        /*0018*/ 	.byte	0x04, 0x17
        /*001a*/ 	.short	(.L_11 - .L_10)
.L_10:
        /*001c*/ 	.word	0x00000000
        /*0020*/ 	.short	0x0006
        /*0022*/ 	.short	0x0018
        /*0024*/ 	.byte	0x00, 0xf0, 0x11, 0x00


	//----- nvinfo : EIATTR_KPARAM_INFO
	.align		4
.L_11:
        /*0028*/ 	.byte	0x04, 0x17
        /*002a*/ 	.short	(.L_13 - .L_12)
.L_12:
        /*002c*/ 	.word	0x00000000
        /*0030*/ 	.short	0x0005
        /*0032*/ 	.short	0x0014
        /*0034*/ 	.byte	0x00, 0xf0, 0x11, 0x00


	//----- nvinfo : EIATTR_KPARAM_INFO
	.align		4
.L_13:
        /*0038*/ 	.byte	0x04, 0x17
        /*003a*/ 	.short	(.L_15 - .L_14)
.L_14:
        /*003c*/ 	.word	0x00000000
        /*0040*/ 	.short	0x0004
        /*0042*/ 	.short	0x0010
        /*0044*/ 	.byte	0x00, 0xf0, 0x11, 0x00


	//----- nvinfo : EIATTR_KPARAM_INFO
	.align		4
.L_15:
        /*0048*/ 	.byte	0x04, 0x17
        /*004a*/ 	.short	(.L_17 - .L_16)
.L_16:
        /*004c*/ 	.word	0x00000000
        /*0050*/ 	.short	0x0003
        /*0052*/ 	.short	0x000c
        /*0054*/ 	.byte	0x00, 0xf0, 0x11, 0x00


	//----- nvinfo : EIATTR_KPARAM_INFO
	.align		4
.L_17:
        /*0058*/ 	.byte	0x04, 0x17
        /*005a*/ 	.short	(.L_19 - .L_18)
.L_18:
        /*005c*/ 	.word	0x00000000
        /*0060*/ 	.short	0x0002
        /*0062*/ 	.short	0x0008
        /*0064*/ 	.byte	0x00, 0xf0, 0x11, 0x00


	//----- nvinfo : EIATTR_KPARAM_INFO
	.align		4
.L_19:
        /*0068*/ 	.byte	0x04, 0x17
        /*006a*/ 	.short	(.L_21 - .L_20)
.L_20:
        /*006c*/ 	.word	0x00000000
        /*0070*/ 	.short	0x0001
        /*0072*/ 	.short	0x0004
        /*0074*/ 	.byte	0x00, 0xf0, 0x11, 0x00


	//----- nvinfo : EIATTR_KPARAM_INFO
	.align		4
.L_21:
        /*0078*/ 	.byte	0x04, 0x17
        /*007a*/ 	.short	(.L_23 - .L_22)
.L_22:
        /*007c*/ 	.word	0x00000000
        /*0080*/ 	.short	0x0000
        /*0082*/ 	.short	0x0000
        /*0084*/ 	.byte	0x00, 0xf0, 0x11, 0x00


	//----- nvinfo : EIATTR_SPARSE_MMA_MASK
	.align		4
.L_23:
        /*0088*/ 	.byte	0x03, 0x50
        /*008a*/ 	.short	0x0000


	//----- nvinfo : EIATTR_MAXREG_COUNT
	.align		4
        /*008c*/ 	.byte	0x03, 0x1b
        /*008e*/ 	.short	0x00ff


	//----- nvinfo : EIATTR_MERCURY_ISA_VERSION
	.align		4
        /*0090*/ 	.byte	0x03, 0x5f
        /*0092*/ 	.short	0x0101


	//----- nvinfo : EIATTR_VRC_CTA_INIT_COUNT
	.align		4
        /*0094*/ 	.byte	0x02, 0x4a
	.zero		1
	.zero		1


	//----- nvinfo : EIATTR_EXIT_INSTR_OFFSETS
	.align		4
        /*0098*/ 	.byte	0x04, 0x1c
        /*009a*/ 	.short	(.L_25 - .L_24)


	//   ....[0]....
.L_24:
        /*009c*/ 	.word	0x000002d0


	//----- nvinfo : EIATTR_CRS_STACK_SIZE
	.align		4
.L_25:
        /*00a0*/ 	.byte	0x04, 0x1e
        /*00a2*/ 	.short	(.L_27 - .L_26)
.L_26:
        /*00a4*/ 	.word	0x00000000


	//----- nvinfo : EIATTR_CBANK_PARAM_SIZE
	.align		4
.L_27:
        /*00a8*/ 	.byte	0x03, 0x19
        /*00aa*/ 	.short	0x0028


	//----- nvinfo : EIATTR_PARAM_CBANK
	.align		4
        /*00ac*/ 	.byte	0x04, 0x0a
        /*00ae*/ 	.short	(.L_29 - .L_28)
	.align		4
.L_28:
        /*00b0*/ 	.word	index@(.nv.constant0._Z12mandelKernelffffiiiPi)
        /*00b4*/ 	.short	0x0380
        /*00b6*/ 	.short	0x0028


	//----- nvinfo : EIATTR_SW_WAR
	.align		4
.L_29:
        /*00b8*/ 	.byte	0x04, 0x36
        /*00ba*/ 	.short	(.L_31 - .L_30)
.L_30:
        /*00bc*/ 	.word	0x00000008
.L_31:


//--------------------- .nv.callgraph             --------------------------
	.section	.nv.callgraph,"",@"SHT_CUDA_CALLGRAPH"
	.align	4
	.sectionentsize	8
	.align		4
        /*0000*/ 	.word	0x00000000
	.align		4
        /*0004*/ 	.word	0xffffffff
	.align		4
        /*0008*/ 	.word	0x00000000
	.align		4
        /*000c*/ 	.word	0xfffffffe
	.align		4
        /*0010*/ 	.word	0x00000000
	.align		4
        /*0014*/ 	.word	0xfffffffd
	.align		4
        /*0018*/ 	.word	0x00000000
	.align		4
        /*001c*/ 	.word	0xfffffffc


//--------------------- .text._Z12mandelKernelffffiiiPi --------------------------
	.section	.text._Z12mandelKernelffffiiiPi,"ax",@progbits
	.align	128
        .global         _Z12mandelKernelffffiiiPi
        .type           _Z12mandelKernelffffiiiPi,@function
        .size           _Z12mandelKernelffffiiiPi,(.L_x_4 - _Z12mandelKernelffffiiiPi)
        .other          _Z12mandelKernelffffiiiPi,@"STO_CUDA_ENTRY STV_DEFAULT"
_Z12mandelKernelffffiiiPi:
.text._Z12mandelKernelffffiiiPi:
[----:B------:R-:W-:Y:S01]  /*0000*/  LDC R1, c[0x0][0x37c] ;  /* 0x0000df00ff017b82 */ /* 0x000fe20000000800 */
[----:B------:R-:W0:Y:S07]  /*0010*/  S2R R3, SR_TID.X ;  /* 0x0000000000037919 */ /* 0x000e2e0000002100 */
[----:B------:R-:W0:Y:S01]  /*0020*/  S2UR UR4, SR_CTAID.X ;  /* 0x00000000000479c3 */ /* 0x000e220000002500 */
[----:B------:R-:W1:Y:S01]  /*0030*/  LDCU UR7, c[0x0][0x398] ;  /* 0x00007300ff0777ac */ /* 0x000e620008000800 */
[----:B------:R-:W2:Y:S01]  /*0040*/  S2R R5, SR_TID.Y ;  /* 0x0000000000057919 */ /* 0x000ea20000002200 */
[----:B------:R-:W3:Y:S05]  /*0050*/  LDCU UR6, c[0x0][0x390] ;  /* 0x00007200ff0677ac */ /* 0x000eea0008000800 */
[----:B------:R-:W0:Y:S08]  /*0060*/  LDC R0, c[0x0][0x360] ;  /* 0x0000d800ff007b82 */ /* 0x000e300000000800 */
[----:B------:R-:W2:Y:S01]  /*0070*/  S2UR UR5, SR_CTAID.Y ;  /* 0x00000000000579c3 */ /* 0x000ea20000002600 */
[----:B-1----:R-:W-:-:S07]  /*0080*/  UISETP.GE.AND UP0, UPT, UR7, 0x1, UPT ;  /* 0x000000010700788c */ /* 0x002fce000bf06270 */
[----:B------:R-:W2:Y:S08]  /*0090*/  LDC R2, c[0x0][0x364] ;  /* 0x0000d900ff027b82 */ /* 0x000eb00000000800 */
[----:B------:R-:W1:Y:S01]  /*00a0*/  LDC.64 R10, c[0x0][0x380] ;  /* 0x0000e000ff0a7b82 */ /* 0x000e620000000a00 */
[----:B0-----:R-:W-:-:S07]  /*00b0*/  IMAD R0, R0, UR4, R3 ;  /* 0x0000000400007c24 */ /* 0x001fce000f8e0203 */
[----:B------:R-:W1:Y:S01]  /*00c0*/  LDC.64 R8, c[0x0][0x388] ;  /* 0x0000e200ff087b82 */ /* 0x000e620000000a00 */
[----:B--2---:R-:W-:Y:S01]  /*00d0*/  IMAD R3, R2, UR5, R5 ;  /* 0x0000000502037c24 */ /* 0x004fe2000f8e0205 */
[----:B------:R-:W-:Y:S01]  /*00e0*/  I2FP.F32.S32 R5, R0 ;  /* 0x0000000000057245 */ /* 0x000fe20000201400 */
[----:B------:R-:W0:Y:S02]  /*00f0*/  LDCU.64 UR4, c[0x0][0x358] ;  /* 0x00006b00ff0477ac */ /* 0x000e240008000a00 */
[----:B---3--:R-:W-:Y:S01]  /*0100*/  IMAD R7, R3, UR6, R0 ;  /* 0x0000000603077c24 */ /* 0x008fe2000f8e0200 */
[----:B------:R-:W-:-:S05]  /*0110*/  I2FP.F32.U32 R2, R3 ;  /* 0x0000000300027245 */ /* 0x000fca0000201000 */
[----:B-1----:R-:W-:Y:S01]  /*0120*/  FFMA R2, R2, R9, R11 ;  /* 0x0000000902027223 */ /* 0x002fe2000000000b */
[----:B------:R-:W-:Y:S02]  /*0130*/  HFMA2 R9, -RZ, RZ, 0, 0 ;  /* 0x00000000ff097431 */ /* 0x000fe400000001ff */
[----:B------:R-:W-:Y:S01]  /*0140*/  FFMA R5, R5, R8, R10 ;  /* 0x0000000805057223 */ /* 0x000fe2000000000a */
[----:B0-----:R-:W-:Y:S06]  /*0150*/  BRA.U !UP0, `(.L_x_0) ;  /* 0x0000000108507547 */ /* 0x001fec000b800000 */
[----:B------:R-:W-:Y:S01]  /*0160*/  BSSY.RECONVERGENT B0, `(.L_x_0) ;  /* 0x0000013000007945 */ /* 0x000fe20003800200 */
[----:B------:R-:W-:Y:S01]  /*0170*/  MOV R9, RZ ;  /* 0x000000ff00097202 */ /* 0x000fe20000000f00 */
[----:B------:R-:W0:Y:S01]  /*0180*/  LDCU UR6, c[0x0][0x398] ;  /* 0x00007300ff0677ac */ /* 0x000e220008000800 */
[----:B------:R-:W-:Y:S02]  /*0190*/  MOV R3, R2 ;  /* 0x0000000200037202 */ /* 0x000fe40000000f00 */
[----:B------:R-:W-:Y:S01]  /*01a0*/  MOV R0, R5 ;  /* 0x0000000500007202 */ /* 0x000fe20000000f00 */
[----:B------:R-:W1:Y:S06]  /*01b0*/  LDCU UR7, c[0x0][0x398] ;  /* 0x00007300ff0777ac */ /* 0x000e6c0008000800 */
.L_x_2:
[----:B------:R-:W-:Y:S01]  /*01c0*/  FMUL R4, R0, R0 ;  /* 0x0000000000047220 */ /* 0x000fe20000400000 */
[----:B------:R-:W-:-:S04]  /*01d0*/  FMUL R13, R3, R3 ;  /* 0x00000003030d7220 */ /* 0x000fc80000400000 */
[----:B------:R-:W-:-:S05]  /*01e0*/  FADD R6, R4, R13 ;  /* 0x0000000d04067221 */ /* 0x000fca0000000000 */
[----:B------:R-:W-:-:S13]  /*01f0*/  FSETP.GT.AND P0, PT, R6, 4, PT ;  /* 0x408000000600780b */ /* 0x000fda0003f04000 */
[----:B------:R-:W-:Y:S05]  /*0200*/  @P0 BRA `(.L_x_1) ;  /* 0x0000000000200947 */ /* 0x000fea0003800000 */
[----:B------:R-:W-:Y:S01]  /*0210*/  IADD3 R9, PT, PT, R9, 0x1, RZ ;  /* 0x0000000109097810 */ /* 0x000fe20007ffe0ff */
[----:B------:R-:W-:Y:S01]  /*0220*/  FADD R11, R0, R0 ;  /* 0x00000000000b7221 */ /* 0x000fe20000000000 */
[----:B------:R-:W-:Y:S02]  /*0230*/  FADD R0, R4, -R13 ;  /* 0x8000000d04007221 */ /* 0x000fe40000000000 */
[----:B-1----:R-:W-:Y:S01]  /*0240*/  ISETP.NE.AND P0, PT, R9, UR7, PT ;  /* 0x0000000709007c0c */ /* 0x002fe2000bf05270 */
[----:B------:R-:W-:Y:S01]  /*0250*/  FFMA R3, R11, R3, R2 ;  /* 0x000000030b037223 */ /* 0x000fe20000000002 */
[----:B------:R-:W-:-:S11]  /*0260*/  FADD R0, R5, R0 ;  /* 0x0000000005007221 */ /* 0x000fd60000000000 */
[----:B------:R-:W-:Y:S05]  /*0270*/  @P0 BRA `(.L_x_2) ;  /* 0xfffffffc00d00947 */ /* 0x000fea000383ffff */
[----:B0-----:R-:W-:-:S07]  /*0280*/  MOV R9, UR6 ;  /* 0x0000000600097c02 */ /* 0x001fce0008000f00 */
.L_x_1:
[----:B01----:R-:W-:Y:S05]  /*0290*/  BSYNC.RECONVERGENT B0 ;  /* 0x0000000000007941 */ /* 0x003fea0003800200 */
.L_x_0:
[----:B------:R-:W0:Y:S02]  /*02a0*/  LDC.64 R2, c[0x0][0x3a0] ;  /* 0x0000e800ff027b82 */ /* 0x000e240000000a00 */
[----:B0-----:R-:W-:-:S05]  /*02b0*/  IMAD.WIDE R2, R7, 0x4, R2 ;  /* 0x0000000407027825 */ /* 0x001fca00078e0202 */
[----:B------:R-:W-:Y:S01]  /*02c0*/  STG.E desc[UR4][R2.64], R9 ;  /* 0x0000000902007986 */ /* 0x000fe2000c101904 */
[----:B------:R-:W-:Y:S05]  /*02d0*/  EXIT ;  /* 0x000000000000794d */ /* 0x000fea0003800000 */
.L_x_3:
[----:B------:R-:W-:-:S00]  /*02e0*/  BRA `(.L_x_3) ;  /* 0xfffffffc00fc7947 */ /* 0x000fc0000383ffff */
[----:B------:R-:W-:-:S00]  /*02f0*/  NOP ;  /* 0x0000000000007918 */ /* 0x000fc00000000000 */
        /* <DEDUP_REMOVED lines=8> */
.L_x_4:


//--------------------- .nv.shared.reserved.0     --------------------------
	.section	.nv.shared.reserved.0,"aw",@nobits
	.weak		__nv_reservedSMEM_offset_0_alias
	.size		__nv_reservedSMEM_offset_0_alias, 0, 64
	.other		__nv_reservedSMEM_offset_0_alias,@"STO_CUDA_RESERVED_SHARED STV_DEFAULT"
__nv_reservedSMEM_offset_0_alias:
	.zero		0
	.zero		64


//--------------------- .nv.constant0._Z12mandelKernelffffiiiPi --------------------------
	.section	.nv.constant0._Z12mandelKernelffffiiiPi,"a",@progbits
	.sectionflags	@""
	.align	4
.nv.constant0._Z12mandelKernelffffiiiPi:
	.zero		936


//--------------------- SYMBOLS --------------------------

	.type		.nv.reservedSmem.offset0,@object
	.size		.nv.reservedSmem.offset0,0x4
